//
// Generated by NVIDIA NVVM Compiler
//
// Compiler Build ID: CL-36424714
// Cuda compilation tools, release 13.0, V13.0.88
// Based on NVVM 20.0.0
//

.version 9.0
.target sm_100
.address_size 64

	// .globl	_Z6kernelPKfPfi

.visible .entry _Z6kernelPKfPfi(
	.param .u64 .ptr .align 1 _Z6kernelPKfPfi_param_0,
	.param .u64 .ptr .align 1 _Z6kernelPKfPfi_param_1,
	.param .u32 _Z6kernelPKfPfi_param_2
)
{
	.reg .pred 	%p<2>;
	.reg .b32 	%r<6>;
	.reg .b32 	%f<3>;
	.reg .b64 	%rd<8>;

	ld.param.u64 	%rd1, [_Z6kernelPKfPfi_param_0];
	ld.param.u64 	%rd2, [_Z6kernelPKfPfi_param_1];
	ld.param.u32 	%r2, [_Z6kernelPKfPfi_param_2];
	mov.u32 	%r3, %ctaid.x;
	mov.u32 	%r4, %ntid.x;
	mov.u32 	%r5, %tid.x;
	mad.lo.s32 	%r1, %r3, %r4, %r5;
	setp.ge.s32 	%p1, %r1, %r2;
	@%p1 bra 	$L__BB0_2;
	cvta.to.global.u64 	%rd3, %rd1;
	cvta.to.global.u64 	%rd4, %rd2;
	mul.wide.s32 	%rd5, %r1, 4;
	add.s64 	%rd6, %rd3, %rd5;
	ld.global.f32 	%f1, [%rd6];
	fma.rn.f32 	%f2, %f1, %f1, 0f3F800000;
	add.s64 	%rd7, %rd4, %rd5;
	st.global.f32 	[%rd7], %f2;
$L__BB0_2:
	ret;

}


// ===== COMPILED SASS (sm_100) =====

	.target	sm_100

	.elftype	@"ET_EXEC"


//--------------------- .note.nv.tkinfo           --------------------------
	.section	.note.nv.tkinfo,"",@"SHT_NOTE"
	.sectionflags	@"SHF_NOTE_NV_TKINFO"
	.tkinfo
        /*0018*/ 	.word	0x00000002
        /*0030*/ 	.string	""
        /*0030*/ 	.string	"ptxas"
        /*0030*/ 	.string	"Cuda compilation tools, release 13.0, V13.0.88"
        /*0030*/ 	.string	"Build cuda_13.0.r13.0/compiler.36424714_0"
        /*0030*/ 	.string	"-arch sm_100 -m 64 "



//--------------------- .note.nv.cuinfo           --------------------------
	.section	.note.nv.cuinfo,"",@"SHT_NOTE"
	.sectionflags	@"SHF_NOTE_NV_CUINFO"
        /*0018*/ 	.short	0x0002
        /*001a*/ 	.short	0x0064
        /*001c*/ 	.short	0x0082
	.zero		2


//--------------------- .nv.info                  --------------------------
	.section	.nv.info,"",@"SHT_CUDA_INFO"
	.align	4


	//----- nvinfo : EIATTR_REGCOUNT
	.align		4
        /*0000*/ 	.byte	0x04, 0x2f
        /*0002*/ 	.short	(.L_1 - .L_0)
	.align		4
.L_0:
        /*0004*/ 	.word	index@(_Z6kernelPKfPfi)
        /*0008*/ 	.word	0x0000000a


	//----- nvinfo : EIATTR_FRAME_SIZE
	.align		4
.L_1:
        /*000c*/ 	.byte	0x04, 0x11
        /*000e*/ 	.short	(.L_3 - .L_2)
	.align		4
.L_2:
        /*0010*/ 	.word	index@(_Z6kernelPKfPfi)
        /*0014*/ 	.word	0x00000000


	//----- nvinfo : EIATTR_MIN_STACK_SIZE
	.align		4
.L_3:
        /*0018*/ 	.byte	0x04, 0x12
        /*001a*/ 	.short	(.L_5 - .L_4)
	.align		4
.L_4:
        /*001c*/ 	.word	index@(_Z6kernelPKfPfi)
        /*0020*/ 	.word	0x00000000
.L_5:


//--------------------- .nv.compat                --------------------------
	.section	.nv.compat,"",@"SHT_CUDA_COMPAT_INFO"
	.align	4
        /*0000*/ 	.byte	0x02, 0x09, 0x00, 0x00, 0x02, 0x02, 0x01, 0x00, 0x02, 0x05, 0x05, 0x00, 0x03, 0x07, 0x01, 0x01
        /*0010*/ 	.byte	0x02, 0x03, 0x00, 0x00, 0x02, 0x06, 0x01, 0x00, 0x04, 0x0b, 0x08, 0x00, 0x09, 0x00, 0x00, 0x00
        /*0020*/ 	.byte	0x00, 0x00, 0x00, 0x00


//--------------------- .nv.info._Z6kernelPKfPfi  --------------------------
	.section	.nv.info._Z6kernelPKfPfi,"",@"SHT_CUDA_INFO"
	.sectionflags	@""
	.align	4


	//----- nvinfo : EIATTR_CUDA_API_VERSION
	.align		4
        /*0000*/ 	.byte	0x04, 0x37
        /*0002*/ 	.short	(.L_7 - .L_6)
.L_6:
        /*0004*/ 	.word	0x00000082


	//----- nvinfo : EIATTR_KPARAM_INFO
	.align		4
.L_7:
        /*0008*/ 	.byte	0x04, 0x17
        /*000a*/ 	.short	(.L_9 - .L_8)
.L_8:
        /*000c*/ 	.word	0x00000000
        /*0010*/ 	.short	0x0002
        /*0012*/ 	.short	0x0010
        /*0014*/ 	.byte	0x00, 0xf0, 0x11, 0x00


	//----- nvinfo : EIATTR_KPARAM_INFO
	.align		4
.L_9:
        /*0018*/ 	.byte	0x04, 0x17
        /*001a*/ 	.short	(.L_11 - .L_10)
.L_10:
        /*001c*/ 	.word	0x00000000
        /*0020*/ 	.short	0x0001
        /*0022*/ 	.short	0x0008
        /*0024*/ 	.byte	0x00, 0xf5, 0x21, 0x00


	//----- nvinfo : EIATTR_KPARAM_INFO
	.align		4
.L_11:
        /*0028*/ 	.byte	0x04, 0x17
        /*002a*/ 	.short	(.L_13 - .L_12)
.L_12:
        /*002c*/ 	.word	0x00000000
        /*0030*/ 	.short	0x0000
        /*0032*/ 	.short	0x0000
        /*0034*/ 	.byte	0x00, 0xf5, 0x21, 0x00


	//----- nvinfo : EIATTR_SPARSE_MMA_MASK
	.align		4
.L_13:
        /*0038*/ 	.byte	0x03, 0x50
        /*003a*/ 	.short	0x0000


	//----- nvinfo : EIATTR_MAXREG_COUNT
	.align		4
        /*003c*/ 	.byte	0x03, 0x1b
        /*003e*/ 	.short	0x00ff


	//----- nvinfo : EIATTR_MERCURY_ISA_VERSION
	.align		4
        /*0040*/ 	.byte	0x03, 0x5f
        /*0042*/ 	.short	0x0101


	//----- nvinfo : EIATTR_VRC_CTA_INIT_COUNT
	.align		4
        /*0044*/ 	.byte	0x02, 0x4a
	.zero		1
	.zero		1


	//----- nvinfo : EIATTR_EXIT_INSTR_OFFSETS
	.align		4
        /*0048*/ 	.byte	0x04, 0x1c
        /*004a*/ 	.short	(.L_15 - .L_14)


	//   ....[0]....
.L_14:
        /*004c*/ 	.word	0x00000070


	//   ....[1]....
        /*0050*/ 	.word	0x00000100


	//----- nvinfo : EIATTR_CBANK_PARAM_SIZE
	.align		4
.L_15:
        /*0054*/ 	.byte	0x03, 0x19
        /*0056*/ 	.short	0x0014


	//----- nvinfo : EIATTR_PARAM_CBANK
	.align		4
        /*0058*/ 	.byte	0x04, 0x0a
        /*005a*/ 	.short	(.L_17 - .L_16)
	.align		4
.L_16:
        /*005c*/ 	.word	index@(.nv.constant0._Z6kernelPKfPfi)
        /*0060*/ 	.short	0x0380
        /*0062*/ 	.short	0x0014


	//----- nvinfo : EIATTR_SW_WAR
	.align		4
.L_17:
        /*0064*/ 	.byte	0x04, 0x36
        /*0066*/ 	.short	(.L_19 - .L_18)
.L_18:
        /*0068*/ 	.word	0x00000008
.L_19:


//--------------------- .nv.callgraph             --------------------------
	.section	.nv.callgraph,"",@"SHT_CUDA_CALLGRAPH"
	.align	4
	.sectionentsize	8
	.align		4
        /*0000*/ 	.word	0x00000000
	.align		4
        /*0004*/ 	.word	0xffffffff
	.align		4
        /*0008*/ 	.word	0x00000000
	.align		4
        /*000c*/ 	.word	0xfffffffe
	.align		4
        /*0010*/ 	.word	0x00000000
	.align		4
        /*0014*/ 	.word	0xfffffffd
	.align		4
        /*0018*/ 	.word	0x00000000
	.align		4
        /*001c*/ 	.word	0xfffffffc


//--------------------- .text._Z6kernelPKfPfi     --------------------------
	.section	.text._Z6kernelPKfPfi,"ax",@progbits
	.align	128
        .global         _Z6kernelPKfPfi
        .type           _Z6kernelPKfPfi,@function
        .size           _Z6kernelPKfPfi,(.L_x_1 - _Z6kernelPKfPfi)
        .other          _Z6kernelPKfPfi,@"STO_CUDA_ENTRY STV_DEFAULT"
_Z6kernelPKfPfi:
.text._Z6kernelPKfPfi:
[----:B------:R-:W-:Y:S01]  /*0000*/  LDC R1, c[0x0][0x37c] ;  /* 0x0000df00ff017b82 */ /* 0x000fe20000000800 */
[----:B------:R-:W0:Y:S07]  /*0010*/  S2R R0, SR_TID.X ;  /* 0x0000000000007919 */ /* 0x000e2e0000002100 */
[----:B------:R-:W0:Y:S01]  /*0020*/  S2UR UR4, SR_CTAID.X ;  /* 0x00000000000479c3 */ /* 0x000e220000002500 */
[----:B------:R-:W1:Y:S07]  /*0030*/  LDCU UR5, c[0x0][0x390] ;  /* 0x00007200ff0577ac */ /* 0x000e6e0008000800 */
[----:B------:R-:W0:Y:S02]  /*0040*/  LDC R7, c[0x0][0x360] ;  /* 0x0000d800ff077b82 */ /* 0x000e240000000800 */
[----:B0-----:R-:W-:-:S05]  /*0050*/  IMAD R7, R7, UR4, R0 ;  /* 0x0000000407077c24 */ /* 0x001fca000f8e0200 */
[----:B-1----:R-:W-:-:S13]  /*0060*/  ISETP.GE.AND P0, PT, R7, UR5, PT ;  /* 0x0000000507007c0c */ /* 0x002fda000bf06270 */
[----:B------:R-:W-:Y:S05]  /*0070*/  @P0 EXIT ;  /* 0x000000000000094d */ /* 0x000fea0003800000 */
[----:B------:R-:W0:Y:S01]  /*0080*/  LDC.64 R2, c[0x0][0x380] ;  /* 0x0000e000ff027b82 */ /* 0x000e220000000a00 */
[----:B------:R-:W1:Y:S07]  /*0090*/  LDCU.64 UR4, c[0x0][0x358] ;  /* 0x00006b00ff0477ac */ /* 0x000e6e0008000a00 */
[----:B------:R-:W2:Y:S01]  /*00a0*/  LDC.64 R4, c[0x0][0x388] ;  /* 0x0000e200ff047b82 */ /* 0x000ea20000000a00 */
[----:B0-----:R-:W-:-:S06]  /*00b0*/  IMAD.WIDE R2, R7, 0x4, R2 ;  /* 0x0000000407027825 */ /* 0x001fcc00078e0202 */
[----:B-1----:R-:W3:Y:S01]  /*00c0*/  LDG.E R2, desc[UR4][R2.64] ;  /* 0x0000000402027981 */ /* 0x002ee2000c1e1900 */
[----:B--2---:R-:W-:-:S04]  /*00d0*/  IMAD.WIDE R4, R7, 0x4, R4 ;  /* 0x0000000407047825 */ /* 0x004fc800078e0204 */
[----:B---3--:R-:W-:-:S05]  /*00e0*/  FFMA R7, R2, R2, 1 ;  /* 0x3f80000002077423 */ /* 0x008fca0000000002 */
[----:B------:R-:W-:Y:S01]  /*00f0*/  STG.E desc[UR4][R4.64], R7 ;  /* 0x0000000704007986 */ /* 0x000fe2000c101904 */
[----:B------:R-:W-:Y:S05]  /*0100*/  EXIT ;  /* 0x000000000000794d */ /* 0x000fea0003800000 */
.L_x_0:
[----:B------:R-:W-:-:S00]  /*0110*/  BRA `(.L_x_0) ;  /* 0xfffffffc00fc7947 */ /* 0x000fc0000383ffff */
[----:B------:R-:W-:-:S00]  /*0120*/  NOP ;  /* 0x0000000000007918 */ /* 0x000fc00000000000 */
        /* <DEDUP_REMOVED lines=13> */
.L_x_1:


//--------------------- .nv.shared.reserved.0     --------------------------
	.section	.nv.shared.reserved.0,"aw",@nobits
	.weak		__nv_reservedSMEM_offset_0_alias
	.size		__nv_reservedSMEM_offset_0_alias, 0, 64
	.other		__nv_reservedSMEM_offset_0_alias,@"STO_CUDA_RESERVED_SHARED STV_DEFAULT"
__nv_reservedSMEM_offset_0_alias:
	.zero		0
	.zero		64


//--------------------- .nv.constant0._Z6kernelPKfPfi --------------------------
	.section	.nv.constant0._Z6kernelPKfPfi,"a",@progbits
	.sectionflags	@""
	.align	4
.nv.constant0._Z6kernelPKfPfi:
	.zero		916


//--------------------- SYMBOLS --------------------------

	.type		.nv.reservedSmem.offset0,@object
	.size		.nv.reservedSmem.offset0,0x4
